	.headerflags	@"EF_CUDA_TEXMODE_UNIFIED EF_CUDA_64BIT_ADDRESS EF_CUDA_SM86 EF_CUDA_VIRTUAL_SM(EF_CUDA_SM86)"
	.elftype	@"ET_EXEC"


//--------------------- .nv.info                  --------------------------
	.section	.nv.info,"",@"SHT_CUDA_INFO"
	.align	4


	//----- nvinfo : EIATTR_REGCOUNT
	.align		4
        /*0000*/ 	.byte	0x04, 0x2f
        /*0002*/ 	.short	(.L_1 - .L_0)
	.align		4
.L_0:
        /*0004*/ 	.word	index@(triton_)
        /*0008*/ 	.word	0x00000010


	//----- nvinfo : EIATTR_MIN_STACK_SIZE
	.align		4
.L_1:
        /*000c*/ 	.byte	0x04, 0x12
        /*000e*/ 	.short	(.L_3 - .L_2)
	.align		4
.L_2:
        /*0010*/ 	.word	index@(triton_)
        /*0014*/ 	.word	0x00000000


	//----- nvinfo : EIATTR_FRAME_SIZE
	.align		4
.L_3:
        /*0018*/ 	.byte	0x04, 0x11
        /*001a*/ 	.short	(.L_5 - .L_4)
	.align		4
.L_4:
        /*001c*/ 	.word	index@(triton_)
        /*0020*/ 	.word	0x00000000


	//----- nvinfo : EIATTR_MIN_STACK_SIZE
	.align		4
.L_5:
        /*0024*/ 	.byte	0x04, 0x12
        /*0026*/ 	.short	(.L_7 - .L_6)
	.align		4
.L_6:
        /*0028*/ 	.word	index@(triton_)
        /*002c*/ 	.word	0x00000000
.L_7:


//--------------------- .nv.info.triton_          --------------------------
	.section	.nv.info.triton_,"",@"SHT_CUDA_INFO"
	.sectionflags	@""
	.align	4


	//----- nvinfo : EIATTR_CUDA_API_VERSION
	.align		4
        /*0000*/ 	.byte	0x04, 0x37
        /*0002*/ 	.short	(.L_9 - .L_8)
.L_8:
        /*0004*/ 	.word	0x0000007c


	//----- nvinfo : EIATTR_SW2861232_WAR
	.align		4
.L_9:
        /*0008*/ 	.byte	0x01, 0x35
	.zero		2


	//----- nvinfo : EIATTR_PARAM_CBANK
	.align		4
        /*000c*/ 	.byte	0x04, 0x0a
        /*000e*/ 	.short	(.L_11 - .L_10)
	.align		4
.L_10:
        /*0010*/ 	.word	index@(.nv.constant0.triton_)
        /*0014*/ 	.short	0x0160
        /*0016*/ 	.short	0x0040


	//----- nvinfo : EIATTR_CBANK_PARAM_SIZE
	.align		4
.L_11:
        /*0018*/ 	.byte	0x03, 0x19
        /*001a*/ 	.short	0x0040


	//----- nvinfo : EIATTR_KPARAM_INFO
	.align		4
        /*001c*/ 	.byte	0x04, 0x17
        /*001e*/ 	.short	(.L_13 - .L_12)
.L_12:
        /*0020*/ 	.word	0x00000000
        /*0024*/ 	.short	0x0007
        /*0026*/ 	.short	0x0038
        /*0028*/ 	.byte	0x00, 0xf4, 0x21, 0x00


	//----- nvinfo : EIATTR_KPARAM_INFO
	.align		4
.L_13:
        /*002c*/ 	.byte	0x04, 0x17
        /*002e*/ 	.short	(.L_15 - .L_14)
.L_14:
        /*0030*/ 	.word	0x00000000
        /*0034*/ 	.short	0x0006
        /*0036*/ 	.short	0x0030
        /*0038*/ 	.byte	0x00, 0xf0, 0x11, 0x00


	//----- nvinfo : EIATTR_KPARAM_INFO
	.align		4
.L_15:
        /*003c*/ 	.byte	0x04, 0x17
        /*003e*/ 	.short	(.L_17 - .L_16)
.L_16:
        /*0040*/ 	.word	0x00000000
        /*0044*/ 	.short	0x0005
        /*0046*/ 	.short	0x0028
        /*0048*/ 	.byte	0x00, 0xf4, 0x21, 0x00


	//----- nvinfo : EIATTR_KPARAM_INFO
	.align		4
.L_17:
        /*004c*/ 	.byte	0x04, 0x17
        /*004e*/ 	.short	(.L_19 - .L_18)
.L_18:
        /*0050*/ 	.word	0x00000000
        /*0054*/ 	.short	0x0004
        /*0056*/ 	.short	0x0020
        /*0058*/ 	.byte	0x00, 0xf4, 0x21, 0x00


	//----- nvinfo : EIATTR_KPARAM_INFO
	.align		4
.L_19:
        /*005c*/ 	.byte	0x04, 0x17
        /*005e*/ 	.short	(.L_21 - .L_20)
.L_20:
        /*0060*/ 	.word	0x00000000
        /*0064*/ 	.short	0x0003
        /*0066*/ 	.short	0x0018
        /*0068*/ 	.byte	0x00, 0xf4, 0x21, 0x00


	//----- nvinfo : EIATTR_KPARAM_INFO
	.align		4
.L_21:
        /*006c*/ 	.byte	0x04, 0x17
        /*006e*/ 	.short	(.L_23 - .L_22)
.L_22:
        /*0070*/ 	.word	0x00000000
        /*0074*/ 	.short	0x0002
        /*0076*/ 	.short	0x0010
        /*0078*/ 	.byte	0x00, 0xf4, 0x21, 0x00


	//----- nvinfo : EIATTR_KPARAM_INFO
	.align		4
.L_23:
        /*007c*/ 	.byte	0x04, 0x17
        /*007e*/ 	.short	(.L_25 - .L_24)
.L_24:
        /*0080*/ 	.word	0x00000000
        /*0084*/ 	.short	0x0001
        /*0086*/ 	.short	0x0008
        /*0088*/ 	.byte	0x00, 0xf4, 0x21, 0x00


	//----- nvinfo : EIATTR_KPARAM_INFO
	.align		4
.L_25:
        /*008c*/ 	.byte	0x04, 0x17
        /*008e*/ 	.short	(.L_27 - .L_26)
.L_26:
        /*0090*/ 	.word	0x00000000
        /*0094*/ 	.short	0x0000
        /*0096*/ 	.short	0x0000
        /*0098*/ 	.byte	0x00, 0xf4, 0x21, 0x00


	//----- nvinfo : EIATTR_MAXREG_COUNT
	.align		4
.L_27:
        /*009c*/ 	.byte	0x03, 0x1b
        /*009e*/ 	.short	0x0080


	//----- nvinfo : EIATTR_EXIT_INSTR_OFFSETS
	.align		4
        /*00a0*/ 	.byte	0x04, 0x1c
        /*00a2*/ 	.short	(.L_29 - .L_28)


	//   ....[0]....
.L_28:
        /*00a4*/ 	.word	0x000002e0


	//----- nvinfo : EIATTR_REQNTID
	.align		4
.L_29:
        /*00a8*/ 	.byte	0x04, 0x10
        /*00aa*/ 	.short	(.L_31 - .L_30)
.L_30:
        /*00ac*/ 	.word	0x00000200
        /*00b0*/ 	.word	0x00000001
        /*00b4*/ 	.word	0x00000001
.L_31:


//--------------------- .nv.callgraph             --------------------------
	.section	.nv.callgraph,"",@"SHT_CUDA_CALLGRAPH"
	.align	4
	.sectionentsize	8
	.align		4
        /*0000*/ 	.word	0x00000000
	.align		4
        /*0004*/ 	.word	0xffffffff
	.align		4
        /*0008*/ 	.word	0x00000000
	.align		4
        /*000c*/ 	.word	0xfffffffe
	.align		4
        /*0010*/ 	.word	0x00000000
	.align		4
        /*0014*/ 	.word	0xfffffffd
	.align		4
        /*0018*/ 	.word	0x00000000
	.align		4
        /*001c*/ 	.word	0xfffffffc


//--------------------- .nv.rel.action            --------------------------
	.section	.nv.rel.action,"",@"SHT_CUDA_RELOCINFO"
	.align	8
	.sectionentsize	8
        /*0000*/ 	.byte	0x73, 0x00, 0x00, 0x00, 0x00, 0x00, 0x00, 0x00, 0x00, 0x00, 0x00, 0x11, 0x25, 0x00, 0x05, 0x36


//--------------------- .nv.constant0.triton_     --------------------------
	.section	.nv.constant0.triton_,"a",@progbits
	.sectionflags	@""
	.align	4
.nv.constant0.triton_:
	.zero		416


//--------------------- .text.triton_             --------------------------
	.section	.text.triton_,"ax",@progbits
	.sectioninfo	@"SHI_REGISTERS=16"
	.align	128
        .global         triton_
        .type           triton_,@function
        .size           triton_,(.L_x_1 - triton_)
        .other          triton_,@"STO_CUDA_ENTRY STV_DEFAULT"
triton_:
.text.triton_:
[----:B------:R-:W-:Y:S02]  /*0000*/  IMAD.MOV.U32 R1, RZ, RZ, c[0x0][0x28] ;  /* 0x00000a00ff017624 */ /* 0x000fe400078e00ff */
[----:B------:R-:W0:Y:S01]  /*0010*/  S2R R0, SR_TID.X ;  /* 0x0000000000007919 */ /* 0x000e220000002100 */
[----:B------:R-:W-:Y:S01]  /*0020*/  MOV R13, 0x2 ;  /* 0x00000002000d7802 */ /* 0x000fe20000000f00 */
[----:B------:R-:W-:Y:S02]  /*0030*/  ULDC.64 UR4, c[0x0][0x118] ;  /* 0x0000460000047ab9 */ /* 0x000fe40000000a00 */
[----:B------:R-:W1:Y:S01]  /*0040*/  S2R R3, SR_CTAID.X ;  /* 0x0000000000037919 */ /* 0x000e620000002500 */
[----:B0-----:R-:W-:-:S05]  /*0050*/  LOP3.LUT R0, R0, 0x1ff, RZ, 0xc0, !PT ;  /* 0x000001ff00007812 */ /* 0x001fca00078ec0ff */
[----:B-1----:R-:W-:-:S04]  /*0060*/  IMAD R0, R3, 0x200, R0 ;  /* 0x0000020003007824 */ /* 0x002fc800078e0200 */
[----:B------:R-:W-:-:S05]  /*0070*/  IMAD.HI R2, R0, 0x2aaaaaab, RZ ;  /* 0x2aaaaaab00027827 */ /* 0x000fca00078e02ff */
[----:B------:R-:W-:-:S04]  /*0080*/  SHF.R.U32.HI R3, RZ, 0x1f, R2 ;  /* 0x0000001fff037819 */ /* 0x000fc80000011602 */
[----:B------:R-:W-:-:S05]  /*0090*/  LEA.HI.SX32 R9, R2, R3, 0x17 ;  /* 0x0000000302097211 */ /* 0x000fca00078fbaff */
[----:B------:R-:W-:-:S04]  /*00a0*/  IMAD.WIDE R4, R9, R13, c[0x0][0x168] ;  /* 0x00005a0009047625 */ /* 0x000fc800078e020d */
[C---:B------:R-:W-:Y:S02]  /*00b0*/  IMAD.WIDE R6, R9.reuse, R13, c[0x0][0x170] ;  /* 0x00005c0009067625 */ /* 0x040fe400078e020d */
[----:B------:R-:W2:Y:S04]  /*00c0*/  LDG.E.EL.U16 R4, [R4.64] ;  /* 0x0000000404047981 */ /* 0x000ea8000c2e1500 */
[----:B------:R-:W3:Y:S01]  /*00d0*/  LDG.E.EL.U16 R6, [R6.64] ;  /* 0x0000000406067981 */ /* 0x000ee2000c2e1500 */
[----:B------:R-:W-:Y:S02]  /*00e0*/  IMAD.MOV.U32 R3, RZ, RZ, 0x4 ;  /* 0x00000004ff037424 */ /* 0x000fe400078e00ff */
[----:B------:R-:W-:Y:S02]  /*00f0*/  IMAD R10, R9, -0xc00, R0 ;  /* 0xfffff400090a7824 */ /* 0x000fe400078e0200 */
[----:B------:R-:W-:-:S04]  /*0100*/  IMAD.WIDE R2, R0, R3, c[0x0][0x160] ;  /* 0x0000580000027625 */ /* 0x000fc800078e0203 */
[CC--:B------:R-:W-:Y:S02]  /*0110*/  IMAD.WIDE R8, R10.reuse, R13.reuse, c[0x0][0x178] ;  /* 0x00005e000a087625 */ /* 0x0c0fe400078e020d */
[----:B------:R-:W4:Y:S02]  /*0120*/  LDG.E R2, [R2.64] ;  /* 0x0000000402027981 */ /* 0x000f24000c1e1900 */
[----:B------:R-:W-:Y:S02]  /*0130*/  IMAD.WIDE R10, R10, R13, c[0x0][0x180] ;  /* 0x000060000a0a7625 */ /* 0x000fe400078e020d */
[----:B------:R-:W5:Y:S04]  /*0140*/  LDG.E.EL.U16 R8, [R8.64] ;  /* 0x0000000408087981 */ /* 0x000f68000c2e1500 */
[----:B------:R-:W5:Y:S01]  /*0150*/  LDG.E.EL.U16 R10, [R10.64] ;  /* 0x000000040a0a7981 */ /* 0x000f62000c2e1500 */
[----:B--2---:R-:W-:-:S04]  /*0160*/  SHF.L.U32 R5, R4, 0x10, RZ ;  /* 0x0000001004057819 */ /* 0x004fc800000006ff */
[----:B------:R-:W-:Y:S01]  /*0170*/  FSETP.GE.AND P0, PT, R5, RZ, PT ;  /* 0x000000ff0500720b */ /* 0x000fe20003f06000 */
[----:B---3--:R-:W-:-:S03]  /*0180*/  IMAD.U32 R5, R6, 0x10000, RZ ;  /* 0x0001000006057824 */ /* 0x008fc600078e00ff */
[----:B------:R-:W-:Y:S02]  /*0190*/  SEL R4, R4, RZ, !P0 ;  /* 0x000000ff04047207 */ /* 0x000fe40004000000 */
[----:B------:R-:W-:Y:S02]  /*01a0*/  FSETP.GTU.AND P0, PT, R5, RZ, PT ;  /* 0x000000ff0500720b */ /* 0x000fe40003f0c000 */
[----:B------:R-:W-:Y:S02]  /*01b0*/  SHF.L.U32 R4, R4, 0x10, RZ ;  /* 0x0000001004047819 */ /* 0x000fe400000006ff */
[----:B------:R-:W-:Y:S02]  /*01c0*/  SEL R6, R6, RZ, P0 ;  /* 0x000000ff06067207 */ /* 0x000fe40000000000 */
[----:B----4-:R-:W-:Y:S01]  /*01d0*/  I2FP.F32.S32 R2, R2 ;  /* 0x0000000200027245 */ /* 0x010fe20000201400 */
[----:B------:R-:W-:Y:S02]  /*01e0*/  FADD R4, RZ, -R4 ;  /* 0x80000004ff047221 */ /* 0x000fe40000000000 */
[----:B------:R-:W-:Y:S01]  /*01f0*/  IMAD.U32 R3, R6, 0x10000, RZ ;  /* 0x0001000006037824 */ /* 0x000fe200078e00ff */
[----:B-----5:R-:W-:-:S02]  /*0200*/  SHF.L.U32 R8, R8, 0x10, RZ ;  /* 0x0000001008087819 */ /* 0x020fc400000006ff */
[C---:B------:R-:W-:Y:S02]  /*0210*/  FSETP.NAN.AND P1, PT, R4.reuse, R4, PT ;  /* 0x000000040400720b */ /* 0x040fe40003f28000 */
[----:B------:R-:W-:-:S13]  /*0220*/  FSETP.GT.AND P0, PT, R4, R3, PT ;  /* 0x000000030400720b */ /* 0x000fda0003f04000 */
[----:B------:R-:W-:Y:S01]  /*0230*/  @!P0 FSEL R4, R4, R3, P1 ;  /* 0x0000000304048208 */ /* 0x000fe20000800000 */
[----:B------:R-:W-:-:S04]  /*0240*/  IMAD.U32 R3, R10, 0x10000, RZ ;  /* 0x000100000a037824 */ /* 0x000fc800078e00ff */
[----:B------:R-:W-:-:S05]  /*0250*/  FMUL R5, R4, 0.0078740157186985015869 ;  /* 0x3c01020404057820 */ /* 0x000fca0000400000 */
[C---:B------:R-:W-:Y:S02]  /*0260*/  FSETP.GT.AND P0, PT, R5.reuse, 9.9999997473787516356e-06, PT ;  /* 0x3727c5ac0500780b */ /* 0x040fe40003f04000 */
[----:B------:R-:W-:-:S11]  /*0270*/  FSETP.NAN.AND P1, PT, R5, R5, PT ;  /* 0x000000050500720b */ /* 0x000fd60003f28000 */
[----:B------:R-:W-:-:S05]  /*0280*/  @!P0 FSEL R5, R5, 9.9999997473787516356e-06, P1 ;  /* 0x3727c5ac05058808 */ /* 0x000fca0000800000 */
[----:B------:R-:W-:-:S04]  /*0290*/  FMUL R2, R2, R5 ;  /* 0x0000000502027220 */ /* 0x000fc80000400000 */
[----:B------:R-:W-:-:S05]  /*02a0*/  FFMA R2, R8, R2, R3 ;  /* 0x0000000208027223 */ /* 0x000fca0000000003 */
[----:B------:R-:W-:Y:S01]  /*02b0*/  F2FP.BF16.PACK_AB R4, RZ, R2 ;  /* 0x00000002ff04723e */ /* 0x000fe200000010ff */
[----:B------:R-:W-:-:S05]  /*02c0*/  IMAD.WIDE R2, R0, R13, c[0x0][0x188] ;  /* 0x0000620000027625 */ /* 0x000fca00078e020d */
[----:B------:R-:W-:Y:S01]  /*02d0*/  STG.E.U16 [R2.64], R4 ;  /* 0x0000000402007986 */ /* 0x000fe2000c101504 */
[----:B------:R-:W-:Y:S05]  /*02e0*/  EXIT ;  /* 0x000000000000794d */ /* 0x000fea0003800000 */
.L_x_0:
[----:B------:R-:W-:-:S00]  /*02f0*/  BRA `(.L_x_0) ;  /* 0xfffffff000007947 */ /* 0x000fc0000383ffff */
[----:B------:R-:W-:-:S00]  /*0300*/  NOP ;  /* 0x0000000000007918 */ /* 0x000fc00000000000 */
[----:B------:R-:W-:-:S00]  /*0310*/  NOP ;  /* 0x0000000000007918 */ /* 0x000fc00000000000 */
[----:B------:R-:W-:-:S00]  /*0320*/  NOP ;  /* 0x0000000000007918 */ /* 0x000fc00000000000 */
[----:B------:R-:W-:-:S00]  /*0330*/  NOP ;  /* 0x0000000000007918 */ /* 0x000fc00000000000 */
[----:B------:R-:W-:-:S00]  /*0340*/  NOP ;  /* 0x0000000000007918 */ /* 0x000fc00000000000 */
[----:B------:R-:W-:-:S00]  /*0350*/  NOP ;  /* 0x0000000000007918 */ /* 0x000fc00000000000 */
[----:B------:R-:W-:-:S00]  /*0360*/  NOP ;  /* 0x0000000000007918 */ /* 0x000fc00000000000 */
[----:B------:R-:W-:-:S00]  /*0370*/  NOP ;  /* 0x0000000000007918 */ /* 0x000fc00000000000 */
.L_x_1:
